//
// Generated by NVIDIA NVVM Compiler
//
// Compiler Build ID: CL-36424714
// Cuda compilation tools, release 13.0, V13.0.88
// Based on NVVM 20.0.0
//

.version 9.0
.target sm_100
.address_size 64

	// .globl	_Z12matrix_multiPdS_S_i

.visible .entry _Z12matrix_multiPdS_S_i(
	.param .u64 .ptr .align 1 _Z12matrix_multiPdS_S_i_param_0,
	.param .u64 .ptr .align 1 _Z12matrix_multiPdS_S_i_param_1,
	.param .u64 .ptr .align 1 _Z12matrix_multiPdS_S_i_param_2,
	.param .u32 _Z12matrix_multiPdS_S_i_param_3
)
{
	.reg .pred 	%p<10>;
	.reg .b32 	%r<41>;
	.reg .b64 	%rd<67>;
	.reg .b64 	%fd<67>;

	ld.param.u64 	%rd14, [_Z12matrix_multiPdS_S_i_param_0];
	ld.param.u64 	%rd15, [_Z12matrix_multiPdS_S_i_param_1];
	ld.param.u32 	%r17, [_Z12matrix_multiPdS_S_i_param_3];
	cvta.to.global.u64 	%rd1, %rd15;
	cvta.to.global.u64 	%rd2, %rd14;
	mov.u32 	%r18, %ctaid.x;
	mov.u32 	%r19, %ntid.x;
	mov.u32 	%r20, %tid.x;
	mad.lo.s32 	%r1, %r18, %r19, %r20;
	mov.u32 	%r21, %ctaid.y;
	mov.u32 	%r22, %ntid.y;
	mov.u32 	%r23, %tid.y;
	mad.lo.s32 	%r2, %r21, %r22, %r23;
	max.s32 	%r24, %r2, %r1;
	setp.ge.s32 	%p1, %r24, %r17;
	@%p1 bra 	$L__BB0_13;
	mul.lo.s32 	%r3, %r17, %r2;
	and.b32  	%r4, %r17, 7;
	setp.lt.u32 	%p2, %r17, 8;
	mov.b32 	%r39, 0;
	mov.f64 	%fd66, 0d0000000000000000;
	@%p2 bra 	$L__BB0_4;
	and.b32  	%r26, %r17, 2147483640;
	neg.s32 	%r37, %r26;
	mul.wide.s32 	%rd16, %r17, 8;
	add.s64 	%rd3, %rd1, %rd16;
	mul.wide.s32 	%rd17, %r17, 16;
	add.s64 	%rd4, %rd1, %rd17;
	mul.wide.s32 	%rd18, %r17, 24;
	add.s64 	%rd5, %rd1, %rd18;
	mul.wide.s32 	%rd19, %r17, 32;
	add.s64 	%rd6, %rd1, %rd19;
	mul.wide.s32 	%rd20, %r17, 40;
	add.s64 	%rd7, %rd1, %rd20;
	mul.wide.s32 	%rd21, %r17, 48;
	add.s64 	%rd8, %rd1, %rd21;
	mul.wide.s32 	%rd22, %r17, 56;
	add.s64 	%rd9, %rd1, %rd22;
	mul.wide.u32 	%rd23, %r3, 8;
	add.s64 	%rd24, %rd23, %rd2;
	add.s64 	%rd66, %rd24, 32;
	mov.f64 	%fd66, 0d0000000000000000;
	mov.u32 	%r36, %r1;
$L__BB0_3:
	.pragma "nounroll";
	and.b32  	%r39, %r17, 2147483640;
	mul.wide.s32 	%rd25, %r36, 8;
	add.s64 	%rd26, %rd3, %rd25;
	add.s64 	%rd27, %rd4, %rd25;
	add.s64 	%rd28, %rd5, %rd25;
	add.s64 	%rd29, %rd6, %rd25;
	add.s64 	%rd30, %rd7, %rd25;
	add.s64 	%rd31, %rd8, %rd25;
	add.s64 	%rd32, %rd9, %rd25;
	add.s64 	%rd33, %rd1, %rd25;
	ld.global.f64 	%fd16, [%rd66+-32];
	ld.global.f64 	%fd17, [%rd33];
	fma.rn.f64 	%fd18, %fd16, %fd17, %fd66;
	ld.global.f64 	%fd19, [%rd66+-24];
	ld.global.f64 	%fd20, [%rd26];
	fma.rn.f64 	%fd21, %fd19, %fd20, %fd18;
	ld.global.f64 	%fd22, [%rd66+-16];
	ld.global.f64 	%fd23, [%rd27];
	fma.rn.f64 	%fd24, %fd22, %fd23, %fd21;
	ld.global.f64 	%fd25, [%rd66+-8];
	ld.global.f64 	%fd26, [%rd28];
	fma.rn.f64 	%fd27, %fd25, %fd26, %fd24;
	ld.global.f64 	%fd28, [%rd66];
	ld.global.f64 	%fd29, [%rd29];
	fma.rn.f64 	%fd30, %fd28, %fd29, %fd27;
	ld.global.f64 	%fd31, [%rd66+8];
	ld.global.f64 	%fd32, [%rd30];
	fma.rn.f64 	%fd33, %fd31, %fd32, %fd30;
	ld.global.f64 	%fd34, [%rd66+16];
	ld.global.f64 	%fd35, [%rd31];
	fma.rn.f64 	%fd36, %fd34, %fd35, %fd33;
	ld.global.f64 	%fd37, [%rd66+24];
	ld.global.f64 	%fd38, [%rd32];
	fma.rn.f64 	%fd66, %fd37, %fd38, %fd36;
	add.s32 	%r37, %r37, 8;
	shl.b32 	%r27, %r17, 3;
	add.s32 	%r36, %r36, %r27;
	add.s64 	%rd66, %rd66, 64;
	setp.ne.s32 	%p3, %r37, 0;
	@%p3 bra 	$L__BB0_3;
$L__BB0_4:
	setp.eq.s32 	%p4, %r4, 0;
	@%p4 bra 	$L__BB0_12;
	and.b32  	%r12, %r17, 3;
	setp.lt.u32 	%p5, %r4, 4;
	@%p5 bra 	$L__BB0_7;
	add.s32 	%r28, %r39, %r3;
	mul.wide.u32 	%rd34, %r28, 8;
	add.s64 	%rd35, %rd2, %rd34;
	ld.global.f64 	%fd40, [%rd35];
	mad.lo.s32 	%r29, %r39, %r17, %r1;
	mul.wide.s32 	%rd36, %r29, 8;
	add.s64 	%rd37, %rd1, %rd36;
	ld.global.f64 	%fd41, [%rd37];
	fma.rn.f64 	%fd42, %fd40, %fd41, %fd66;
	cvt.u64.u32 	%rd38, %r3;
	cvt.u64.u32 	%rd39, %r39;
	add.s64 	%rd40, %rd39, %rd38;
	shl.b64 	%rd41, %rd40, 3;
	add.s64 	%rd42, %rd2, %rd41;
	ld.global.f64 	%fd43, [%rd42+8];
	mul.wide.s32 	%rd43, %r17, 8;
	add.s64 	%rd44, %rd37, %rd43;
	ld.global.f64 	%fd44, [%rd44];
	fma.rn.f64 	%fd45, %fd43, %fd44, %fd42;
	ld.global.f64 	%fd46, [%rd42+16];
	add.s64 	%rd45, %rd44, %rd43;
	ld.global.f64 	%fd47, [%rd45];
	fma.rn.f64 	%fd48, %fd46, %fd47, %fd45;
	ld.global.f64 	%fd49, [%rd42+24];
	add.s64 	%rd46, %rd45, %rd43;
	ld.global.f64 	%fd50, [%rd46];
	fma.rn.f64 	%fd66, %fd49, %fd50, %fd48;
	add.s32 	%r39, %r39, 4;
$L__BB0_7:
	setp.eq.s32 	%p6, %r12, 0;
	@%p6 bra 	$L__BB0_12;
	setp.eq.s32 	%p7, %r12, 1;
	@%p7 bra 	$L__BB0_10;
	add.s32 	%r30, %r39, %r3;
	mul.wide.u32 	%rd47, %r30, 8;
	add.s64 	%rd48, %rd2, %rd47;
	ld.global.f64 	%fd52, [%rd48];
	mad.lo.s32 	%r31, %r39, %r17, %r1;
	mul.wide.s32 	%rd49, %r31, 8;
	add.s64 	%rd50, %rd1, %rd49;
	ld.global.f64 	%fd53, [%rd50];
	fma.rn.f64 	%fd54, %fd52, %fd53, %fd66;
	cvt.u64.u32 	%rd51, %r3;
	cvt.u64.u32 	%rd52, %r39;
	add.s64 	%rd53, %rd52, %rd51;
	shl.b64 	%rd54, %rd53, 3;
	add.s64 	%rd55, %rd2, %rd54;
	ld.global.f64 	%fd55, [%rd55+8];
	mul.wide.s32 	%rd56, %r17, 8;
	add.s64 	%rd57, %rd50, %rd56;
	ld.global.f64 	%fd56, [%rd57];
	fma.rn.f64 	%fd66, %fd55, %fd56, %fd54;
	add.s32 	%r39, %r39, 2;
$L__BB0_10:
	and.b32  	%r32, %r17, 1;
	setp.eq.b32 	%p8, %r32, 1;
	not.pred 	%p9, %p8;
	@%p9 bra 	$L__BB0_12;
	add.s32 	%r33, %r39, %r3;
	mul.wide.u32 	%rd58, %r33, 8;
	add.s64 	%rd59, %rd2, %rd58;
	ld.global.f64 	%fd57, [%rd59];
	mad.lo.s32 	%r34, %r39, %r17, %r1;
	mul.wide.s32 	%rd60, %r34, 8;
	add.s64 	%rd61, %rd1, %rd60;
	ld.global.f64 	%fd58, [%rd61];
	fma.rn.f64 	%fd66, %fd57, %fd58, %fd66;
$L__BB0_12:
	ld.param.u64 	%rd65, [_Z12matrix_multiPdS_S_i_param_2];
	add.s32 	%r35, %r3, %r1;
	cvta.to.global.u64 	%rd62, %rd65;
	mul.wide.s32 	%rd63, %r35, 8;
	add.s64 	%rd64, %rd62, %rd63;
	st.global.f64 	[%rd64], %fd66;
$L__BB0_13:
	ret;

}


// ===== COMPILED SASS (sm_100) =====

	.target	sm_100

	.elftype	@"ET_EXEC"


//--------------------- .note.nv.tkinfo           --------------------------
	.section	.note.nv.tkinfo,"",@"SHT_NOTE"
	.sectionflags	@"SHF_NOTE_NV_TKINFO"
	.tkinfo
        /*0018*/ 	.word	0x00000002
        /*0030*/ 	.string	""
        /*0030*/ 	.string	"ptxas"
        /*0030*/ 	.string	"Cuda compilation tools, release 13.0, V13.0.88"
        /*0030*/ 	.string	"Build cuda_13.0.r13.0/compiler.36424714_0"
        /*0030*/ 	.string	"-arch sm_100 -m 64 "



//--------------------- .note.nv.cuinfo           --------------------------
	.section	.note.nv.cuinfo,"",@"SHT_NOTE"
	.sectionflags	@"SHF_NOTE_NV_CUINFO"
        /*0018*/ 	.short	0x0002
        /*001a*/ 	.short	0x0064
        /*001c*/ 	.short	0x0082
	.zero		2


//--------------------- .nv.info                  --------------------------
	.section	.nv.info,"",@"SHT_CUDA_INFO"
	.align	4


	//----- nvinfo : EIATTR_REGCOUNT
	.align		4
        /*0000*/ 	.byte	0x04, 0x2f
        /*0002*/ 	.short	(.L_1 - .L_0)
	.align		4
.L_0:
        /*0004*/ 	.word	index@(_Z12matrix_multiPdS_S_i)
        /*0008*/ 	.word	0x0000001e


	//----- nvinfo : EIATTR_FRAME_SIZE
	.align		4
.L_1:
        /*000c*/ 	.byte	0x04, 0x11
        /*000e*/ 	.short	(.L_3 - .L_2)
	.align		4
.L_2:
        /*0010*/ 	.word	index@(_Z12matrix_multiPdS_S_i)
        /*0014*/ 	.word	0x00000000


	//----- nvinfo : EIATTR_MIN_STACK_SIZE
	.align		4
.L_3:
        /*0018*/ 	.byte	0x04, 0x12
        /*001a*/ 	.short	(.L_5 - .L_4)
	.align		4
.L_4:
        /*001c*/ 	.word	index@(_Z12matrix_multiPdS_S_i)
        /*0020*/ 	.word	0x00000000
.L_5:


//--------------------- .nv.compat                --------------------------
	.section	.nv.compat,"",@"SHT_CUDA_COMPAT_INFO"
	.align	4
        /*0000*/ 	.byte	0x02, 0x09, 0x00, 0x00, 0x02, 0x02, 0x01, 0x00, 0x02, 0x05, 0x05, 0x00, 0x03, 0x07, 0x01, 0x01
        /*0010*/ 	.byte	0x02, 0x03, 0x00, 0x00, 0x02, 0x06, 0x01, 0x00, 0x04, 0x0b, 0x08, 0x00, 0x01, 0x00, 0x00, 0x00
        /*0020*/ 	.byte	0x00, 0x00, 0x00, 0x00


//--------------------- .nv.info._Z12matrix_multiPdS_S_i --------------------------
	.section	.nv.info._Z12matrix_multiPdS_S_i,"",@"SHT_CUDA_INFO"
	.sectionflags	@""
	.align	4


	//----- nvinfo : EIATTR_CUDA_API_VERSION
	.align		4
        /*0000*/ 	.byte	0x04, 0x37
        /*0002*/ 	.short	(.L_7 - .L_6)
.L_6:
        /*0004*/ 	.word	0x00000082


	//----- nvinfo : EIATTR_KPARAM_INFO
	.align		4
.L_7:
        /*0008*/ 	.byte	0x04, 0x17
        /*000a*/ 	.short	(.L_9 - .L_8)
.L_8:
        /*000c*/ 	.word	0x00000000
        /*0010*/ 	.short	0x0003
        /*0012*/ 	.short	0x0018
        /*0014*/ 	.byte	0x00, 0xf0, 0x11, 0x00


	//----- nvinfo : EIATTR_KPARAM_INFO
	.align		4
.L_9:
        /*0018*/ 	.byte	0x04, 0x17
        /*001a*/ 	.short	(.L_11 - .L_10)
.L_10:
        /*001c*/ 	.word	0x00000000
        /*0020*/ 	.short	0x0002
        /*0022*/ 	.short	0x0010
        /*0024*/ 	.byte	0x00, 0xf5, 0x21, 0x00


	//----- nvinfo : EIATTR_KPARAM_INFO
	.align		4
.L_11:
        /*0028*/ 	.byte	0x04, 0x17
        /*002a*/ 	.short	(.L_13 - .L_12)
.L_12:
        /*002c*/ 	.word	0x00000000
        /*0030*/ 	.short	0x0001
        /*0032*/ 	.short	0x0008
        /*0034*/ 	.byte	0x00, 0xf5, 0x21, 0x00


	//----- nvinfo : EIATTR_KPARAM_INFO
	.align		4
.L_13:
        /*0038*/ 	.byte	0x04, 0x17
        /*003a*/ 	.short	(.L_15 - .L_14)
.L_14:
        /*003c*/ 	.word	0x00000000
        /*0040*/ 	.short	0x0000
        /*0042*/ 	.short	0x0000
        /*0044*/ 	.byte	0x00, 0xf5, 0x21, 0x00


	//----- nvinfo : EIATTR_SPARSE_MMA_MASK
	.align		4
.L_15:
        /*0048*/ 	.byte	0x03, 0x50
        /*004a*/ 	.short	0x0000


	//----- nvinfo : EIATTR_MAXREG_COUNT
	.align		4
        /*004c*/ 	.byte	0x03, 0x1b
        /*004e*/ 	.short	0x00ff


	//----- nvinfo : EIATTR_MERCURY_ISA_VERSION
	.align		4
        /*0050*/ 	.byte	0x03, 0x5f
        /*0052*/ 	.short	0x0101


	//----- nvinfo : EIATTR_VRC_CTA_INIT_COUNT
	.align		4
        /*0054*/ 	.byte	0x02, 0x4a
	.zero		1
	.zero		1


	//----- nvinfo : EIATTR_EXIT_INSTR_OFFSETS
	.align		4
        /*0058*/ 	.byte	0x04, 0x1c
        /*005a*/ 	.short	(.L_17 - .L_16)


	//   ....[0]....
.L_16:
        /*005c*/ 	.word	0x000000c0


	//   ....[1]....
        /*0060*/ 	.word	0x00000ad0


	//----- nvinfo : EIATTR_CBANK_PARAM_SIZE
	.align		4
.L_17:
        /*0064*/ 	.byte	0x03, 0x19
        /*0066*/ 	.short	0x001c


	//----- nvinfo : EIATTR_PARAM_CBANK
	.align		4
        /*0068*/ 	.byte	0x04, 0x0a
        /*006a*/ 	.short	(.L_19 - .L_18)
	.align		4
.L_18:
        /*006c*/ 	.word	index@(.nv.constant0._Z12matrix_multiPdS_S_i)
        /*0070*/ 	.short	0x0380
        /*0072*/ 	.short	0x001c


	//----- nvinfo : EIATTR_SW_WAR
	.align		4
.L_19:
        /*0074*/ 	.byte	0x04, 0x36
        /*0076*/ 	.short	(.L_21 - .L_20)
.L_20:
        /*0078*/ 	.word	0x00000008
.L_21:


//--------------------- .nv.callgraph             --------------------------
	.section	.nv.callgraph,"",@"SHT_CUDA_CALLGRAPH"
	.align	4
	.sectionentsize	8
	.align		4
        /*0000*/ 	.word	0x00000000
	.align		4
        /*0004*/ 	.word	0xffffffff
	.align		4
        /*0008*/ 	.word	0x00000000
	.align		4
        /*000c*/ 	.word	0xfffffffe
	.align		4
        /*0010*/ 	.word	0x00000000
	.align		4
        /*0014*/ 	.word	0xfffffffd
	.align		4
        /*0018*/ 	.word	0x00000000
	.align		4
        /*001c*/ 	.word	0xfffffffc


//--------------------- .text._Z12matrix_multiPdS_S_i --------------------------
	.section	.text._Z12matrix_multiPdS_S_i,"ax",@progbits
	.align	128
        .global         _Z12matrix_multiPdS_S_i
        .type           _Z12matrix_multiPdS_S_i,@function
        .size           _Z12matrix_multiPdS_S_i,(.L_x_5 - _Z12matrix_multiPdS_S_i)
        .other          _Z12matrix_multiPdS_S_i,@"STO_CUDA_ENTRY STV_DEFAULT"
_Z12matrix_multiPdS_S_i:
.text._Z12matrix_multiPdS_S_i:
[----:B------:R-:W-:Y:S01]  /*0000*/  LDC R1, c[0x0][0x37c] ;  /* 0x0000df00ff017b82 */ /* 0x000fe20000000800 */
[----:B------:R-:W0:Y:S07]  /*0010*/  S2R R3, SR_TID.X ;  /* 0x0000000000037919 */ /* 0x000e2e0000002100 */
[----:B------:R-:W0:Y:S01]  /*0020*/  LDC R0, c[0x0][0x360] ;  /* 0x0000d800ff007b82 */ /* 0x000e220000000800 */
[----:B------:R-:W1:Y:S01]  /*0030*/  LDCU UR18, c[0x0][0x398] ;  /* 0x00007300ff1277ac */ /* 0x000e620008000800 */
[----:B------:R-:W2:Y:S06]  /*0040*/  S2R R2, SR_TID.Y ;  /* 0x0000000000027919 */ /* 0x000eac0000002200 */
[----:B------:R-:W0:Y:S08]  /*0050*/  S2UR UR4, SR_CTAID.X ;  /* 0x00000000000479c3 */ /* 0x000e300000002500 */
[----:B------:R-:W2:Y:S08]  /*0060*/  S2UR UR5, SR_CTAID.Y ;  /* 0x00000000000579c3 */ /* 0x000eb00000002600 */
[----:B------:R-:W2:Y:S01]  /*0070*/  LDC R21, c[0x0][0x364] ;  /* 0x0000d900ff157b82 */ /* 0x000ea20000000800 */
[----:B0-----:R-:W-:-:S02]  /*0080*/  IMAD R0, R0, UR4, R3 ;  /* 0x0000000400007c24 */ /* 0x001fc4000f8e0203 */
[----:B--2---:R-:W-:-:S05]  /*0090*/  IMAD R21, R21, UR5, R2 ;  /* 0x0000000515157c24 */ /* 0x004fca000f8e0202 */
[----:B------:R-:W-:-:S04]  /*00a0*/  VIMNMX R2, PT, PT, R0, R21, !PT ;  /* 0x0000001500027248 */ /* 0x000fc80007fe0100 */
[----:B-1----:R-:W-:-:S13]  /*00b0*/  ISETP.GE.AND P0, PT, R2, UR18, PT ;  /* 0x0000001202007c0c */ /* 0x002fda000bf06270 */
[----:B------:R-:W-:Y:S05]  /*00c0*/  @P0 EXIT ;  /* 0x000000000000094d */ /* 0x000fea0003800000 */
[----:B------:R-:W-:Y:S02]  /*00d0*/  UISETP.GE.U32.AND UP0, UPT, UR18, 0x8, UPT ;  /* 0x000000081200788c */ /* 0x000fe4000bf06070 */
[----:B------:R-:W-:Y:S01]  /*00e0*/  IMAD R21, R21, UR18, RZ ;  /* 0x0000001215157c24 */ /* 0x000fe2000f8e02ff */
[----:B------:R-:W-:Y:S01]  /*00f0*/  CS2R R12, SRZ ;  /* 0x00000000000c7805 */ /* 0x000fe2000001ff00 */
[----:B------:R-:W0:Y:S01]  /*0100*/  LDCU.64 UR16, c[0x0][0x358] ;  /* 0x00006b00ff1077ac */ /* 0x000e220008000a00 */
[----:B------:R-:W-:-:S04]  /*0110*/  UMOV UR4, URZ ;  /* 0x000000ff00047c82 */ /* 0x000fc80008000000 */
[----:B------:R-:W-:Y:S05]  /*0120*/  BRA.U !UP0, `(.L_x_0) ;  /* 0x0000000508147547 */ /* 0x000fea000b800000 */
[----:B------:R-:W1:Y:S01]  /*0130*/  LDCU.128 UR20, c[0x0][0x380] ;  /* 0x00007000ff1477ac */ /* 0x000e620008000c00 */
[----:B------:R-:W-:Y:S01]  /*0140*/  IMAD.MOV.U32 R20, RZ, RZ, R0 ;  /* 0x000000ffff147224 */ /* 0x000fe200078e0000 */
[----:B------:R-:W-:Y:S01]  /*0150*/  CS2R R12, SRZ ;  /* 0x00000000000c7805 */ /* 0x000fe2000001ff00 */
[----:B------:R-:W-:-:S04]  /*0160*/  ULOP3.LUT UR4, UR18, 0x7ffffff8, URZ, 0xc0, !UPT ;  /* 0x7ffffff812047892 */ /* 0x000fc8000f8ec0ff */
[----:B------:R-:W-:Y:S01]  /*0170*/  UIADD3 UR4, UPT, UPT, -UR4, URZ, URZ ;  /* 0x000000ff04047290 */ /* 0x000fe2000fffe1ff */
[----:B-1----:R-:W-:Y:S01]  /*0180*/  MOV R2, UR20 ;  /* 0x0000001400027c02 */ /* 0x002fe20008000f00 */
[----:B------:R-:W-:Y:S01]  /*0190*/  IMAD.U32 R3, RZ, RZ, UR21 ;  /* 0x00000015ff037e24 */ /* 0x000fe2000f8e00ff */
[----:B------:R-:W-:Y:S02]  /*01a0*/  UIMAD.WIDE UR6, UR18, 0x18, UR22 ;  /* 0x00000018120678a5 */ /* 0x000fe4000f8e0216 */
[----:B------:R-:W-:Y:S01]  /*01b0*/  UIMAD.WIDE UR8, UR18, 0x20, UR22 ;  /* 0x00000020120878a5 */ /* 0x000fe2000f8e0216 */
[----:B------:R-:W-:Y:S01]  /*01c0*/  IMAD.WIDE.U32 R2, R21, 0x8, R2 ;  /* 0x0000000815027825 */ /* 0x000fe200078e0002 */
[----:B------:R-:W-:Y:S02]  /*01d0*/  UIMAD.WIDE UR10, UR18, 0x28, UR22 ;  /* 0x00000028120a78a5 */ /* 0x000fe4000f8e0216 */
[----:B------:R-:W-:Y:S01]  /*01e0*/  UIMAD.WIDE UR12, UR18, 0x30, UR22 ;  /* 0x00000030120c78a5 */ /* 0x000fe2000f8e0216 */
[----:B------:R-:W-:Y:S01]  /*01f0*/  IADD3 R8, P0, PT, R2, 0x20, RZ ;  /* 0x0000002002087810 */ /* 0x000fe20007f1e0ff */
[----:B------:R-:W-:-:S03]  /*0200*/  UIMAD.WIDE UR14, UR18, 0x38, UR22 ;  /* 0x00000038120e78a5 */ /* 0x000fc6000f8e0216 */
[----:B------:R-:W-:-:S09]  /*0210*/  IADD3.X R9, PT, PT, RZ, R3, RZ, P0, !PT ;  /* 0x00000003ff097210 */ /* 0x000fd200007fe4ff */
.L_x_1:
[----:B------:R-:W-:Y:S01]  /*0220*/  HFMA2 R23, -RZ, RZ, 0, 4.76837158203125e-07 ;  /* 0x00000008ff177431 */ /* 0x000fe200000001ff */
[----:B------:R-:W-:Y:S01]  /*0230*/  UIMAD.WIDE UR24, UR18, 0x8, UR22 ;  /* 0x00000008121878a5 */ /* 0x000fe2000f8e0216 */
[----:B------:R-:W-:Y:S01]  /*0240*/  IMAD.MOV.U32 R2, RZ, RZ, R8 ;  /* 0x000000ffff027224 */ /* 0x000fe200078e0008 */
[----:B------:R-:W-:Y:S01]  /*0250*/  MOV R3, R9 ;  /* 0x0000000900037202 */ /* 0x000fe20000000f00 */
[----:B------:R-:W-:-:S03]  /*0260*/  UIMAD.WIDE UR20, UR18, 0x10, UR22 ;  /* 0x00000010121478a5 */ /* 0x000fc6000f8e0216 */
[----:B------:R-:W-:Y:S01]  /*0270*/  MOV R19, UR25 ;  /* 0x0000001900137c02 */ /* 0x000fe20008000f00 */
[----:B------:R-:W-:Y:S01]  /*0280*/  IMAD.U32 R18, RZ, RZ, UR24 ;  /* 0x00000018ff127e24 */ /* 0x000fe2000f8e00ff */
[----:B0-----:R-:W2:Y:S01]  /*0290*/  LDG.E.64 R24, desc[UR16][R2.64+-0x20] ;  /* 0xffffe01002187981 */ /* 0x001ea2000c1e1b00 */
[C---:B------:R-:W-:Y:S01]  /*02a0*/  IMAD.WIDE R22, R20.reuse, R23, UR22 ;  /* 0x0000001614167e25 */ /* 0x040fe2000f8e0217 */
[----:B------:R-:W-:Y:S02]  /*02b0*/  MOV R16, UR20 ;  /* 0x0000001400107c02 */ /* 0x000fe40008000f00 */
[----:B------:R-:W3:Y:S01]  /*02c0*/  LDG.E.64 R10, desc[UR16][R2.64+-0x18] ;  /* 0xffffe810020a7981 */ /* 0x000ee2000c1e1b00 */
[----:B------:R-:W-:-:S03]  /*02d0*/  IMAD.WIDE R18, R20, 0x8, R18 ;  /* 0x0000000814127825 */ /* 0x000fc600078e0212 */
[----:B------:R-:W2:Y:S01]  /*02e0*/  LDG.E.64 R22, desc[UR16][R22.64] ;  /* 0x0000001016167981 */ /* 0x000ea2000c1e1b00 */
[----:B------:R-:W-:-:S03]  /*02f0*/  IMAD.U32 R17, RZ, RZ, UR21 ;  /* 0x00000015ff117e24 */ /* 0x000fc6000f8e00ff */
[----:B------:R-:W3:Y:S01]  /*0300*/  LDG.E.64 R18, desc[UR16][R18.64] ;  /* 0x0000001012127981 */ /* 0x000ee2000c1e1b00 */
[----:B------:R-:W-:-:S04]  /*0310*/  IMAD.WIDE R16, R20, 0x8, R16 ;  /* 0x0000000814107825 */ /* 0x000fc800078e0210 */
[----:B------:R-:W-:Y:S01]  /*0320*/  HFMA2 R9, -RZ, RZ, 0, 4.76837158203125e-07 ;  /* 0x00000008ff097431 */ /* 0x000fe200000001ff */
[----:B------:R-:W4:Y:S04]  /*0330*/  LDG.E.64 R14, desc[UR16][R2.64+-0x10] ;  /* 0xfffff010020e7981 */ /* 0x000f28000c1e1b00 */
[----:B------:R-:W4:Y:S01]  /*0340*/  LDG.E.64 R16, desc[UR16][R16.64] ;  /* 0x0000001010107981 */ /* 0x000f22000c1e1b00 */
[----:B------:R-:W-:-:S03]  /*0350*/  IMAD.WIDE R8, R20, R9, UR6 ;  /* 0x0000000614087e25 */ /* 0x000fc6000f8e0209 */
[----:B------:R-:W5:Y:S04]  /*0360*/  LDG.E.64 R6, desc[UR16][R2.64+-0x8] ;  /* 0xfffff81002067981 */ /* 0x000f68000c1e1b00 */
[----:B------:R-:W5:Y:S01]  /*0370*/  LDG.E.64 R8, desc[UR16][R8.64] ;  /* 0x0000001008087981 */ /* 0x000f62000c1e1b00 */
[----:B------:R-:W-:-:S05]  /*0380*/  MOV R5, 0x8 ;  /* 0x0000000800057802 */ /* 0x000fca0000000f00 */
[----:B------:R-:W-:-:S06]  /*0390*/  IMAD.WIDE R4, R20, R5, UR8 ;  /* 0x0000000814047e25 */ /* 0x000fcc000f8e0205 */
[----:B------:R-:W5:Y:S01]  /*03a0*/  LDG.E.64 R4, desc[UR16][R4.64] ;  /* 0x0000001004047981 */ /* 0x000f62000c1e1b00 */
[----:B--2---:R-:W-:Y:S01]  /*03b0*/  DFMA R24, R24, R22, R12 ;  /* 0x000000161818722b */ /* 0x004fe2000000000c */
[----:B------:R-:W-:Y:S02]  /*03c0*/  IMAD.MOV.U32 R23, RZ, RZ, 0x8 ;  /* 0x00000008ff177424 */ /* 0x000fe400078e00ff */
[----:B------:R-:W2:Y:S02]  /*03d0*/  LDG.E.64 R12, desc[UR16][R2.64] ;  /* 0x00000010020c7981 */ /* 0x000ea4000c1e1b00 */
[----:B------:R-:W-:-:S03]  /*03e0*/  IMAD.WIDE R22, R20, R23, UR10 ;  /* 0x0000000a14167e25 */ /* 0x000fc6000f8e0217 */
[----:B---3--:R-:W-:Y:S01]  /*03f0*/  DFMA R18, R10, R18, R24 ;  /* 0x000000120a12722b */ /* 0x008fe20000000018 */
[----:B------:R-:W-:Y:S01]  /*0400*/  MOV R25, 0x8 ;  /* 0x0000000800197802 */ /* 0x000fe20000000f00 */
[----:B------:R-:W3:Y:S04]  /*0410*/  LDG.E.64 R10, desc[UR16][R2.64+0x8] ;  /* 0x00000810020a7981 */ /* 0x000ee8000c1e1b00 */
[----:B------:R-:W3:Y:S01]  /*0420*/  LDG.E.64 R22, desc[UR16][R22.64] ;  /* 0x0000001016167981 */ /* 0x000ee2000c1e1b00 */
[C---:B------:R-:W-:Y:S01]  /*0430*/  IMAD.WIDE R24, R20.reuse, R25, UR12 ;  /* 0x0000000c14187e25 */ /* 0x040fe2000f8e0219 */
[----:B----4-:R-:W-:Y:S01]  /*0440*/  DFMA R16, R14, R16, R18 ;  /* 0x000000100e10722b */ /* 0x010fe20000000012 */
[----:B------:R-:W-:Y:S01]  /*0450*/  MOV R19, 0x8 ;  /* 0x0000000800137802 */ /* 0x000fe20000000f00 */
[----:B------:R-:W4:Y:S04]  /*0460*/  LDG.E.64 R14, desc[UR16][R2.64+0x10] ;  /* 0x00001010020e7981 */ /* 0x000f28000c1e1b00 */
[----:B------:R-:W4:Y:S01]  /*0470*/  LDG.E.64 R24, desc[UR16][R24.64] ;  /* 0x0000001018187981 */ /* 0x000f22000c1e1b00 */
[----:B------:R-:W-:Y:S01]  /*0480*/  IMAD.WIDE R18, R20, R19, UR14 ;  /* 0x0000000e14127e25 */ /* 0x000fe2000f8e0213 */
[----:B-----5:R-:W-:-:S02]  /*0490*/  DFMA R8, R6, R8, R16 ;  /* 0x000000080608722b */ /* 0x020fc40000000010 */
[----:B------:R-:W5:Y:S04]  /*04a0*/  LDG.E.64 R6, desc[UR16][R2.64+0x18] ;  /* 0x0000181002067981 */ /* 0x000f68000c1e1b00 */
[----:B------:R-:W5:Y:S01]  /*04b0*/  LDG.E.64 R18, desc[UR16][R18.64] ;  /* 0x0000001012127981 */ /* 0x000f62000c1e1b00 */
[----:B------:R-:W-:-:S04]  /*04c0*/  UIADD3 UR4, UPT, UPT, UR4, 0x8, URZ ;  /* 0x0000000804047890 */ /* 0x000fc8000fffe0ff */
[----:B------:R-:W-:Y:S01]  /*04d0*/  UISETP.NE.AND UP0, UPT, UR4, URZ, UPT ;  /* 0x000000ff0400728c */ /* 0x000fe2000bf05270 */
[----:B--2---:R-:W-:-:S08]  /*04e0*/  DFMA R4, R12, R4, R8 ;  /* 0x000000040c04722b */ /* 0x004fd00000000008 */
[----:B---3--:R-:W-:-:S08]  /*04f0*/  DFMA R4, R10, R22, R4 ;  /* 0x000000160a04722b */ /* 0x008fd00000000004 */
[----:B----4-:R-:W-:Y:S01]  /*0500*/  DFMA R4, R14, R24, R4 ;  /* 0x000000180e04722b */ /* 0x010fe20000000004 */
[----:B------:R-:W-:-:S07]  /*0510*/  IADD3 R8, P0, PT, R2, 0x40, RZ ;  /* 0x0000004002087810 */ /* 0x000fce0007f1e0ff */
[----:B-----5:R-:W-:Y:S01]  /*0520*/  DFMA R12, R6, R18, R4 ;  /* 0x00000012060c722b */ /* 0x020fe20000000004 */
[----:B------:R-:W-:Y:S01]  /*0530*/  IMAD.U32 R5, RZ, RZ, UR18 ;  /* 0x00000012ff057e24 */ /* 0x000fe2000f8e00ff */
[----:B------:R-:W-:-:S04]  /*0540*/  IADD3.X R9, PT, PT, RZ, R3, RZ, P0, !PT ;  /* 0x00000003ff097210 */ /* 0x000fc800007fe4ff */
[----:B------:R-:W-:Y:S01]  /*0550*/  LEA R20, R5, R20, 0x3 ;  /* 0x0000001405147211 */ /* 0x000fe200078e18ff */
[----:B------:R-:W-:Y:S06]  /*0560*/  BRA.U UP0, `(.L_x_1) ;  /* 0xfffffffd002c7547 */ /* 0x000fec000b83ffff */
[----:B------:R-:W-:-:S12]  /*0570*/  ULOP3.LUT UR4, UR18, 0x7ffffff8, URZ, 0xc0, !UPT ;  /* 0x7ffffff812047892 */ /* 0x000fd8000f8ec0ff */
.L_x_0:
[----:B------:R-:W-:-:S04]  /*0580*/  ULOP3.LUT UR6, UR18, 0x7, URZ, 0xc0, !UPT ;  /* 0x0000000712067892 */ /* 0x000fc8000f8ec0ff */
[----:B------:R-:W-:-:S09]  /*0590*/  UISETP.NE.AND UP0, UPT, UR6, URZ, UPT ;  /* 0x000000ff0600728c */ /* 0x000fd2000bf05270 */
[----:B------:R-:W-:Y:S05]  /*05a0*/  BRA.U !UP0, `(.L_x_2) ;  /* 0x0000000508387547 */ /* 0x000fea000b800000 */
[----:B------:R-:W-:Y:S02]  /*05b0*/  UISETP.GE.U32.AND UP0, UPT, UR6, 0x4, UPT ;  /* 0x000000040600788c */ /* 0x000fe4000bf06070 */
[----:B------:R-:W-:-:S04]  /*05c0*/  ULOP3.LUT UR5, UR18, 0x3, URZ, 0xc0, !UPT ;  /* 0x0000000312057892 */ /* 0x000fc8000f8ec0ff */
[----:B------:R-:W-:-:S03]  /*05d0*/  UISETP.NE.AND UP1, UPT, UR5, URZ, UPT ;  /* 0x000000ff0500728c */ /* 0x000fc6000bf25270 */
[----:B------:R-:W-:Y:S08]  /*05e0*/  BRA.U !UP0, `(.L_x_3) ;  /* 0x00000001087c7547 */ /* 0x000ff0000b800000 */
[----:B------:R-:W1:Y:S01]  /*05f0*/  LDC.64 R10, c[0x0][0x380] ;  /* 0x0000e000ff0a7b82 */ /* 0x000e620000000a00 */
[----:B------:R-:W2:Y:S01]  /*0600*/  LDCU.64 UR6, c[0x0][0x380] ;  /* 0x00007000ff0677ac */ /* 0x000ea20008000a00 */
[----:B------:R-:W-:Y:S01]  /*0610*/  IMAD.U32 R5, RZ, RZ, UR4 ;  /* 0x00000004ff057e24 */ /* 0x000fe2000f8e00ff */
[C---:B------:R-:W-:Y:S01]  /*0620*/  IADD3 R3, PT, PT, R21.reuse, UR4, RZ ;  /* 0x0000000415037c10 */ /* 0x040fe2000fffe0ff */
[----:B------:R-:W-:Y:S01]  /*0630*/  IMAD.U32 R23, RZ, RZ, UR18 ;  /* 0x00000012ff177e24 */ /* 0x000fe2000f8e00ff */
[----:B------:R-:W-:Y:S01]  /*0640*/  IADD3 R2, P0, PT, R21, UR4, RZ ;  /* 0x0000000415027c10 */ /* 0x000fe2000ff1e0ff */
[----:B------:R-:W-:Y:S02]  /*0650*/  IMAD R5, R5, UR18, R0 ;  /* 0x0000001205057c24 */ /* 0x000fe4000f8e0200 */
[----:B------:R-:W3:Y:S01]  /*0660*/  LDC.64 R18, c[0x0][0x388] ;  /* 0x0000e200ff127b82 */ /* 0x000ee20000000a00 */
[----:B------:R-:W-:Y:S01]  /*0670*/  MOV R25, UR18 ;  /* 0x0000001200197c02 */ /* 0x000fe20008000f00 */
[----:B-1----:R-:W-:Y:S01]  /*0680*/  IMAD.WIDE.U32 R10, R3, 0x8, R10 ;  /* 0x00000008030a7825 */ /* 0x002fe200078e000a */
[----:B------:R-:W-:-:S02]  /*0690*/  IADD3.X R3, PT, PT, RZ, RZ, RZ, P0, !PT ;  /* 0x000000ffff037210 */ /* 0x000fc400007fe4ff */
[----:B--2---:R-:W-:-:S03]  /*06a0*/  LEA R16, P0, R2, UR6, 0x3 ;  /* 0x0000000602107c11 */ /* 0x004fc6000f8018ff */
[----:B0-----:R-:W2:Y:S01]  /*06b0*/  LDG.E.64 R10, desc[UR16][R10.64] ;  /* 0x000000100a0a7981 */ /* 0x001ea2000c1e1b00 */
[----:B---3--:R-:W-:Y:S01]  /*06c0*/  IMAD.WIDE R18, R5, 0x8, R18 ;  /* 0x0000000805127825 */ /* 0x008fe200078e0212 */
[----:B------:R-:W-:-:S04]  /*06d0*/  LEA.HI.X R17, R2, UR7, R3, 0x3, P0 ;  /* 0x0000000702117c11 */ /* 0x000fc800080f1c03 */
[----:B------:R-:W2:Y:S01]  /*06e0*/  LDG.E.64 R14, desc[UR16][R18.64] ;  /* 0x00000010120e7981 */ /* 0x000ea2000c1e1b00 */
[----:B------:R-:W-:-:S03]  /*06f0*/  IMAD.WIDE R22, R23, 0x8, R18 ;  /* 0x0000000817167825 */ /* 0x000fc600078e0212 */
[----:B------:R-:W3:Y:S04]  /*0700*/  LDG.E.64 R6, desc[UR16][R16.64+0x8] ;  /* 0x0000081010067981 */ /* 0x000ee8000c1e1b00 */
[----:B------:R-:W3:Y:S01]  /*0710*/  LDG.E.64 R8, desc[UR16][R22.64] ;  /* 0x0000001016087981 */ /* 0x000ee2000c1e1b00 */
[----:B------:R-:W-:Y:S01]  /*0720*/  IMAD.WIDE R24, R25, 0x8, R22 ;  /* 0x0000000819187825 */ /* 0x000fe200078e0216 */
[----:B------:R-:W-:Y:S02]  /*0730*/  MOV R27, UR18 ;  /* 0x00000012001b7c02 */ /* 0x000fe40008000f00 */
[----:B------:R-:W4:Y:S04]  /*0740*/  LDG.E.64 R2, desc[UR16][R16.64+0x10] ;  /* 0x0000101010027981 */ /* 0x000f28000c1e1b00 */
[----:B------:R-:W4:Y:S01]  /*0750*/  LDG.E.64 R4, desc[UR16][R24.64] ;  /* 0x0000001018047981 */ /* 0x000f22000c1e1b00 */
[----:B------:R-:W-:-:S03]  /*0760*/  IMAD.WIDE R26, R27, 0x8, R24 ;  /* 0x000000081b1a7825 */ /* 0x000fc600078e0218 */
[----:B------:R-:W5:Y:S04]  /*0770*/  LDG.E.64 R18, desc[UR16][R16.64+0x18] ;  /* 0x0000181010127981 */ /* 0x000f68000c1e1b00 */
[----:B------:R-:W5:Y:S01]  /*0780*/  LDG.E.64 R26, desc[UR16][R26.64] ;  /* 0x000000101a1a7981 */ /* 0x000f62000c1e1b00 */
[----:B------:R-:W-:Y:S01]  /*0790*/  UIADD3 UR4, UPT, UPT, UR4, 0x4, URZ ;  /* 0x0000000404047890 */ /* 0x000fe2000fffe0ff */
[----:B--2---:R-:W-:-:S08]  /*07a0*/  DFMA R10, R10, R14, R12 ;  /* 0x0000000e0a0a722b */ /* 0x004fd0000000000c */
[----:B---3--:R-:W-:-:S08]  /*07b0*/  DFMA R6, R6, R8, R10 ;  /* 0x000000080606722b */ /* 0x008fd0000000000a */
[----:B----4-:R-:W-:-:S08]  /*07c0*/  DFMA R2, R2, R4, R6 ;  /* 0x000000040202722b */ /* 0x010fd00000000006 */
[----:B-----5:R-:W-:-:S11]  /*07d0*/  DFMA R12, R18, R26, R2 ;  /* 0x0000001a120c722b */ /* 0x020fd60000000002 */
.L_x_3:
[----:B------:R-:W-:Y:S05]  /*07e0*/  BRA.U !UP1, `(.L_x_2) ;  /* 0x0000000109a87547 */ /* 0x000fea000b800000 */
[----:B------:R-:W-:Y:S01]  /*07f0*/  UISETP.NE.AND UP0, UPT, UR5, 0x1, UPT ;  /* 0x000000010500788c */ /* 0x000fe2000bf05270 */
[----:B------:R-:W-:Y:S01]  /*0800*/  IMAD.U32 R9, RZ, RZ, UR4 ;  /* 0x00000004ff097e24 */ /* 0x000fe2000f8e00ff */
[----:B------:R-:W-:Y:S02]  /*0810*/  ULOP3.LUT UR5, UR18, 0x1, URZ, 0xc0, !UPT ;  /* 0x0000000112057892 */ /* 0x000fe4000f8ec0ff */
[----:B------:R-:W-:Y:S02]  /*0820*/  MOV R11, UR18 ;  /* 0x00000012000b7c02 */ /* 0x000fe40008000f00 */
[----:B------:R-:W-:Y:S01]  /*0830*/  PLOP3.LUT P1, PT, PT, PT, UP0, 0x80, 0x8 ;  /* 0x000000000008781c */ /* 0x000fe20003f2f008 */
[----:B------:R-:W-:-:S04]  /*0840*/  UISETP.NE.U32.AND UP1, UPT, UR5, 0x1, UPT ;  /* 0x000000010500788c */ /* 0x000fc8000bf25070 */
[----:B------:R-:W1:Y:S02]  /*0850*/  @UP0 LDCU.128 UR8, c[0x0][0x380] ;  /* 0x00007000ff0807ac */ /* 0x000e640008000c00 */
[----:B------:R-:W-:Y:S01]  /*0860*/  PLOP3.LUT P0, PT, PT, PT, UP1, 0x80, 0x8 ;  /* 0x000000000008781c */ /* 0x000fe20003f0f018 */
[----:B------:R-:W2:Y:S05]  /*0870*/  @UP0 LDCU.64 UR6, c[0x0][0x380] ;  /* 0x00007000ff0607ac */ /* 0x000eaa0008000a00 */
[C---:B------:R-:W-:Y:S01]  /*0880*/  @P1 IADD3 R7, PT, PT, R21.reuse, UR4, RZ ;  /* 0x0000000415071c10 */ /* 0x040fe2000fffe0ff */
[----:B------:R-:W3:Y:S01]  /*0890*/  @!UP1 LDCU.128 UR12, c[0x0][0x380] ;  /* 0x00007000ff0c97ac */ /* 0x000ee20008000c00 */
[----:B------:R-:W-:Y:S01]  /*08a0*/  @P1 IADD3 R6, P2, PT, R21, UR4, RZ ;  /* 0x0000000415061c10 */ /* 0x000fe2000ff5e0ff */
[----:B------:R-:W-:Y:S01]  /*08b0*/  @P1 IMAD R9, R9, UR18, R0 ;  /* 0x0000001209091c24 */ /* 0x000fe2000f8e0200 */
[----:B------:R-:W-:Y:S01]  /*08c0*/  @UP0 UIADD3 UR4, UPT, UPT, UR4, 0x2, URZ ;  /* 0x0000000204040890 */ /* 0x000fe2000fffe0ff */
[----:B-1----:R-:W-:Y:S01]  /*08d0*/  MOV R2, UR8 ;  /* 0x0000000800027c02 */ /* 0x002fe20008000f00 */
[----:B------:R-:W-:Y:S01]  /*08e0*/  IMAD.U32 R3, RZ, RZ, UR9 ;  /* 0x00000009ff037e24 */ /* 0x000fe2000f8e00ff */
[----:B------:R-:W-:-:S02]  /*08f0*/  MOV R4, UR10 ;  /* 0x0000000a00047c02 */ /* 0x000fc40008000f00 */
[----:B------:R-:W-:Y:S01]  /*0900*/  MOV R5, UR11 ;  /* 0x0000000b00057c02 */ /* 0x000fe20008000f00 */
[----:B------:R-:W-:-:S04]  /*0910*/  @P1 IMAD.WIDE.U32 R2, R7, 0x8, R2 ;  /* 0x0000000807021825 */ /* 0x000fc800078e0002 */
[----:B------:R-:W-:Y:S01]  /*0920*/  @P1 IMAD.WIDE R4, R9, 0x8, R4 ;  /* 0x0000000809041825 */ /* 0x000fe200078e0204 */
[----:B------:R-:W-:Y:S01]  /*0930*/  MOV R19, UR4 ;  /* 0x0000000400137c02 */ /* 0x000fe20008000f00 */
[----:B0-----:R-:W4:Y:S02]  /*0940*/  @P1 LDG.E.64 R2, desc[UR16][R2.64] ;  /* 0x0000001002021981 */ /* 0x001f24000c1e1b00 */
[----:B------:R-:W-:Y:S01]  /*0950*/  @P1 IMAD.X R7, RZ, RZ, RZ, P2 ;  /* 0x000000ffff071224 */ /* 0x000fe200010e06ff */
[----:B--2---:R-:W-:-:S04]  /*0960*/  @P1 LEA R8, P2, R6, UR6, 0x3 ;  /* 0x0000000606081c11 */ /* 0x004fc8000f8418ff */
[----:B------:R-:W-:Y:S01]  /*0970*/  @P1 LEA.HI.X R9, R6, UR7, R7, 0x3, P2 ;  /* 0x0000000706091c11 */ /* 0x000fe200090f1c07 */
[----:B------:R-:W-:Y:S02]  /*0980*/  @P1 IMAD.WIDE R6, R11, 0x8, R4 ;  /* 0x000000080b061825 */ /* 0x000fe400078e0204 */
[----:B------:R-:W4:Y:S01]  /*0990*/  @P1 LDG.E.64 R4, desc[UR16][R4.64] ;  /* 0x0000001004041981 */ /* 0x000f22000c1e1b00 */
[----:B---3--:R-:W-:Y:S01]  /*09a0*/  MOV R14, UR12 ;  /* 0x0000000c000e7c02 */ /* 0x008fe20008000f00 */
[----:B------:R-:W-:Y:S01]  /*09b0*/  IMAD.U32 R15, RZ, RZ, UR13 ;  /* 0x0000000dff0f7e24 */ /* 0x000fe2000f8e00ff */
[----:B------:R-:W-:Y:S01]  /*09c0*/  MOV R10, UR14 ;  /* 0x0000000e000a7c02 */ /* 0x000fe20008000f00 */
[----:B------:R-:W-:Y:S01]  /*09d0*/  IMAD.U32 R11, RZ, RZ, UR15 ;  /* 0x0000000fff0b7e24 */ /* 0x000fe2000f8e00ff */
[----:B------:R-:W-:Y:S01]  /*09e0*/  @!P0 IADD3 R17, PT, PT, R21, UR4, RZ ;  /* 0x0000000415118c10 */ /* 0x000fe2000fffe0ff */
[----:B------:R-:W-:Y:S01]  /*09f0*/  @!P0 IMAD R19, R19, UR18, R0 ;  /* 0x0000001213138c24 */ /* 0x000fe2000f8e0200 */
[----:B------:R-:W2:Y:S04]  /*0a00*/  @P1 LDG.E.64 R6, desc[UR16][R6.64] ;  /* 0x0000001006061981 */ /* 0x000ea8000c1e1b00 */
[----:B------:R-:W2:Y:S01]  /*0a10*/  @P1 LDG.E.64 R8, desc[UR16][R8.64+0x8] ;  /* 0x0000081008081981 */ /* 0x000ea2000c1e1b00 */
[----:B------:R-:W-:-:S04]  /*0a20*/  @!P0 IMAD.WIDE.U32 R14, R17, 0x8, R14 ;  /* 0x00000008110e8825 */ /* 0x000fc800078e000e */
[----:B------:R-:W-:Y:S02]  /*0a30*/  @!P0 IMAD.WIDE R10, R19, 0x8, R10 ;  /* 0x00000008130a8825 */ /* 0x000fe400078e020a */
[----:B------:R-:W3:Y:S04]  /*0a40*/  @!P0 LDG.E.64 R14, desc[UR16][R14.64] ;  /* 0x000000100e0e8981 */ /* 0x000ee8000c1e1b00 */
[----:B------:R-:W3:Y:S01]  /*0a50*/  @!P0 LDG.E.64 R10, desc[UR16][R10.64] ;  /* 0x000000100a0a8981 */ /* 0x000ee2000c1e1b00 */
[----:B----4-:R-:W-:-:S08]  /*0a60*/  @P1 DFMA R2, R2, R4, R12 ;  /* 0x000000040202122b */ /* 0x010fd0000000000c */
[----:B--2---:R-:W-:-:S08]  /*0a70*/  @P1 DFMA R12, R8, R6, R2 ;  /* 0x00000006080c122b */ /* 0x004fd00000000002 */
[----:B---3--:R-:W-:-:S11]  /*0a80*/  @!P0 DFMA R12, R14, R10, R12 ;  /* 0x0000000a0e0c822b */ /* 0x008fd6000000000c */
.L_x_2:
[----:B------:R-:W1:Y:S01]  /*0a90*/  LDC.64 R2, c[0x0][0x390] ;  /* 0x0000e400ff027b82 */ /* 0x000e620000000a00 */
[----:B------:R-:W-:-:S05]  /*0aa0*/  IADD3 R21, PT, PT, R0, R21, RZ ;  /* 0x0000001500157210 */ /* 0x000fca0007ffe0ff */
[----:B-1----:R-:W-:-:S05]  /*0ab0*/  IMAD.WIDE R2, R21, 0x8, R2 ;  /* 0x0000000815027825 */ /* 0x002fca00078e0202 */
[----:B0-----:R-:W-:Y:S01]  /*0ac0*/  STG.E.64 desc[UR16][R2.64], R12 ;  /* 0x0000000c02007986 */ /* 0x001fe2000c101b10 */
[----:B------:R-:W-:Y:S05]  /*0ad0*/  EXIT ;  /* 0x000000000000794d */ /* 0x000fea0003800000 */
.L_x_4:
[----:B------:R-:W-:-:S00]  /*0ae0*/  BRA `(.L_x_4) ;  /* 0xfffffffc00fc7947 */ /* 0x000fc0000383ffff */
[----:B------:R-:W-:-:S00]  /*0af0*/  NOP ;  /* 0x0000000000007918 */ /* 0x000fc00000000000 */
        /* <DEDUP_REMOVED lines=8> */
.L_x_5:


//--------------------- .nv.shared.reserved.0     --------------------------
	.section	.nv.shared.reserved.0,"aw",@nobits
	.weak		__nv_reservedSMEM_offset_0_alias
	.size		__nv_reservedSMEM_offset_0_alias, 0, 64
	.other		__nv_reservedSMEM_offset_0_alias,@"STO_CUDA_RESERVED_SHARED STV_DEFAULT"
__nv_reservedSMEM_offset_0_alias:
	.zero		0
	.zero		64


//--------------------- .nv.constant0._Z12matrix_multiPdS_S_i --------------------------
	.section	.nv.constant0._Z12matrix_multiPdS_S_i,"a",@progbits
	.sectionflags	@""
	.align	4
.nv.constant0._Z12matrix_multiPdS_S_i:
	.zero		924


//--------------------- SYMBOLS --------------------------

	.type		.nv.reservedSmem.offset0,@object
	.size		.nv.reservedSmem.offset0,0x4
